	.headerflags	@"EF_CUDA_TEXMODE_UNIFIED EF_CUDA_64BIT_ADDRESS EF_CUDA_ACCELERATORS EF_CUDA_SM90 EF_CUDA_VIRTUAL_SM(EF_CUDA_SM90)"
	.elftype	@"ET_EXEC"


//--------------------- .nv.info                  --------------------------
	.section	.nv.info,"",@"SHT_CUDA_INFO"
	.align	4


	//----- nvinfo : EIATTR_REGCOUNT
	.align		4
        /*0000*/ 	.byte	0x04, 0x2f
        /*0002*/ 	.short	(.L_1 - .L_0)
	.align		4
.L_0:
        /*0004*/ 	.word	index@(triton_poi_fused_addmm_relu_22)
        /*0008*/ 	.word	0x0000000c


	//----- nvinfo : EIATTR_MIN_STACK_SIZE
	.align		4
.L_1:
        /*000c*/ 	.byte	0x04, 0x12
        /*000e*/ 	.short	(.L_3 - .L_2)
	.align		4
.L_2:
        /*0010*/ 	.word	index@(triton_poi_fused_addmm_relu_22)
        /*0014*/ 	.word	0x00000000


	//----- nvinfo : EIATTR_FRAME_SIZE
	.align		4
.L_3:
        /*0018*/ 	.byte	0x04, 0x11
        /*001a*/ 	.short	(.L_5 - .L_4)
	.align		4
.L_4:
        /*001c*/ 	.word	index@(triton_poi_fused_addmm_relu_22)
        /*0020*/ 	.word	0x00000000


	//----- nvinfo : EIATTR_MIN_STACK_SIZE
	.align		4
.L_5:
        /*0024*/ 	.byte	0x04, 0x12
        /*0026*/ 	.short	(.L_7 - .L_6)
	.align		4
.L_6:
        /*0028*/ 	.word	index@(triton_poi_fused_addmm_relu_22)
        /*002c*/ 	.word	0x00000000
.L_7:


//--------------------- .nv.info.triton_poi_fused_addmm_relu_22 --------------------------
	.section	.nv.info.triton_poi_fused_addmm_relu_22,"",@"SHT_CUDA_INFO"
	.sectionflags	@""
	.align	4


	//----- nvinfo : EIATTR_CUDA_API_VERSION
	.align		4
        /*0000*/ 	.byte	0x04, 0x37
        /*0002*/ 	.short	(.L_9 - .L_8)
.L_8:
        /*0004*/ 	.word	0x0000007c


	//----- nvinfo : EIATTR_KPARAM_INFO
	.align		4
.L_9:
        /*0008*/ 	.byte	0x04, 0x17
        /*000a*/ 	.short	(.L_11 - .L_10)
.L_10:
        /*000c*/ 	.word	0x00000000
        /*0010*/ 	.short	0x0002
        /*0012*/ 	.short	0x0010
        /*0014*/ 	.byte	0x00, 0xf0, 0x11, 0x00


	//----- nvinfo : EIATTR_KPARAM_INFO
	.align		4
.L_11:
        /*0018*/ 	.byte	0x04, 0x17
        /*001a*/ 	.short	(.L_13 - .L_12)
.L_12:
        /*001c*/ 	.word	0x00000000
        /*0020*/ 	.short	0x0001
        /*0022*/ 	.short	0x0008
        /*0024*/ 	.byte	0x00, 0xf4, 0x21, 0x00


	//----- nvinfo : EIATTR_KPARAM_INFO
	.align		4
.L_13:
        /*0028*/ 	.byte	0x04, 0x17
        /*002a*/ 	.short	(.L_15 - .L_14)
.L_14:
        /*002c*/ 	.word	0x00000000
        /*0030*/ 	.short	0x0000
        /*0032*/ 	.short	0x0000
        /*0034*/ 	.byte	0x00, 0xf4, 0x21, 0x00


	//----- nvinfo : EIATTR_SPARSE_MMA_MASK
	.align		4
.L_15:
        /*0038*/ 	.byte	0x03, 0x50
        /*003a*/ 	.short	0x0000


	//----- nvinfo : EIATTR_MAXREG_COUNT
	.align		4
        /*003c*/ 	.byte	0x03, 0x1b
        /*003e*/ 	.short	0x00ff


	//----- nvinfo : EIATTR_EXIT_INSTR_OFFSETS
	.align		4
        /*0040*/ 	.byte	0x04, 0x1c
        /*0042*/ 	.short	(.L_17 - .L_16)


	//   ....[0]....
.L_16:
        /*0044*/ 	.word	0x000001b0


	//   ....[1]....
        /*0048*/ 	.word	0x000001d0


	//----- nvinfo : EIATTR_REQNTID
	.align		4
.L_17:
        /*004c*/ 	.byte	0x04, 0x10
        /*004e*/ 	.short	(.L_19 - .L_18)
.L_18:
        /*0050*/ 	.word	0x00000080
        /*0054*/ 	.word	0x00000001
        /*0058*/ 	.word	0x00000001


	//----- nvinfo : EIATTR_CBANK_PARAM_SIZE
	.align		4
.L_19:
        /*005c*/ 	.byte	0x03, 0x19
        /*005e*/ 	.short	0x0014


	//----- nvinfo : EIATTR_PARAM_CBANK
	.align		4
        /*0060*/ 	.byte	0x04, 0x0a
        /*0062*/ 	.short	(.L_21 - .L_20)
	.align		4
.L_20:
        /*0064*/ 	.word	index@(.nv.constant0.triton_poi_fused_addmm_relu_22)
        /*0068*/ 	.short	0x0210
        /*006a*/ 	.short	0x0014


	//----- nvinfo : EIATTR_SW_WAR
	.align		4
.L_21:
        /*006c*/ 	.byte	0x04, 0x36
        /*006e*/ 	.short	(.L_23 - .L_22)
.L_22:
        /*0070*/ 	.word	0x00000008
.L_23:


//--------------------- .nv.callgraph             --------------------------
	.section	.nv.callgraph,"",@"SHT_CUDA_CALLGRAPH"
	.align	4
	.sectionentsize	8
	.align		4
        /*0000*/ 	.word	0x00000000
	.align		4
        /*0004*/ 	.word	0xffffffff
	.align		4
        /*0008*/ 	.word	0x00000000
	.align		4
        /*000c*/ 	.word	0xfffffffe
	.align		4
        /*0010*/ 	.word	0x00000000
	.align		4
        /*0014*/ 	.word	0xfffffffd
	.align		4
        /*0018*/ 	.word	0x00000000
	.align		4
        /*001c*/ 	.word	0xfffffffc


//--------------------- .text.triton_poi_fused_addmm_relu_22 --------------------------
	.section	.text.triton_poi_fused_addmm_relu_22,"ax",@progbits
	.align	128
        .global         triton_poi_fused_addmm_relu_22
        .type           triton_poi_fused_addmm_relu_22,@function
        .size           triton_poi_fused_addmm_relu_22,(.L_x_1 - triton_poi_fused_addmm_relu_22)
        .other          triton_poi_fused_addmm_relu_22,@"STO_CUDA_ENTRY STV_DEFAULT"
triton_poi_fused_addmm_relu_22:
.text.triton_poi_fused_addmm_relu_22:
[----:B------:R-:W0:Y:S02]  /*0000*/  LDC R1, c[0x0][0x28] ;  /* 0x00000a00ff017b82 */ /* 0x000e240000000800 */
[----:B------:R-:W1:Y:S01]  /*0010*/  S2R R0, SR_TID.X ;  /* 0x0000000000007919 */ /* 0x000e620000002100 */
[----:B------:R-:W2:Y:S01]  /*0020*/  LDC.64 R2, c[0x0][0x210] ;  /* 0x00008400ff027b82 */ /* 0x000ea20000000a00 */
[----:B------:R-:W-:Y:S01]  /*0030*/  ULDC.64 UR4, c[0x0][0x208] ;  /* 0x0000820000047ab9 */ /* 0x000fe20000000a00 */
[----:B------:R-:W3:Y:S06]  /*0040*/  S2R R7, SR_CTAID.X ;  /* 0x0000000000077919 */ /* 0x000eec0000002500 */
[----:B------:R-:W4:Y:S01]  /*0050*/  LDC.64 R4, c[0x0][0x218] ;  /* 0x00008600ff047b82 */ /* 0x000f220000000a00 */
[----:B-1----:R-:W-:Y:S01]  /*0060*/  IMAD.SHL.U32 R0, R0, 0x2, RZ ;  /* 0x0000000200007824 */ /* 0x002fe200078e00ff */
[----:B---3--:R-:W-:-:S04]  /*0070*/  SHF.R.S32.HI R6, RZ, 0x17, R7 ;  /* 0x00000017ff067819 */ /* 0x008fc80000011407 */
[----:B------:R-:W-:-:S05]  /*0080*/  LOP3.LUT R0, R0, 0xfe, RZ, 0xc0, !PT ;  /* 0x000000fe00007812 */ /* 0x000fca00078ec0ff */
[----:B------:R-:W-:Y:S01]  /*0090*/  IMAD R7, R7, 0x100, R0 ;  /* 0x0000010007077824 */ /* 0x000fe200078e0200 */
[----:B------:R-:W-:-:S03]  /*00a0*/  SGXT R0, R6, 0x1 ;  /* 0x000000010600781a */ /* 0x000fc60000000200 */
[C---:B--2---:R-:W-:Y:S01]  /*00b0*/  IMAD.WIDE R2, R7.reuse, 0x4, R2 ;  /* 0x0000000407027825 */ /* 0x044fe200078e0202 */
[----:B------:R-:W-:Y:S02]  /*00c0*/  LEA.HI R0, R0, R7, RZ, 0x9 ;  /* 0x0000000700007211 */ /* 0x000fe400078f48ff */
[----:B------:R-:W-:Y:S02]  /*00d0*/  ISETP.GE.AND P2, PT, R7, 0x800, PT ;  /* 0x000008000700780c */ /* 0x000fe40003f46270 */
[----:B------:R-:W-:-:S05]  /*00e0*/  LOP3.LUT R0, R0, 0xfffffe00, RZ, 0xc0, !PT ;  /* 0xfffffe0000007812 */ /* 0x000fca00078ec0ff */
[----:B------:R-:W-:Y:S01]  /*00f0*/  IMAD.IADD R9, R7, 0x1, -R0 ;  /* 0x0000000107097824 */ /* 0x000fe200078e0a00 */
[----:B------:R-:W-:-:S03]  /*0100*/  CS2R R6, SRZ ;  /* 0x0000000000067805 */ /* 0x000fc6000001ff00 */
[----:B----4-:R-:W-:Y:S01]  /*0110*/  IMAD.WIDE R4, R9, 0x4, R4 ;  /* 0x0000000409047825 */ /* 0x010fe200078e0204 */
[----:B------:R-:W-:Y:S02]  /*0120*/  CS2R R8, SRZ ;  /* 0x0000000000087805 */ /* 0x000fe4000001ff00 */
[----:B------:R-:W2:Y:S04]  /*0130*/  @!P2 LDG.E.64 R6, desc[UR4][R2.64] ;  /* 0x000000040206a981 */ /* 0x000ea8000c1e1b00 */
[----:B------:R-:W2:Y:S02]  /*0140*/  @!P2 LDG.E.EL.64 R8, desc[UR4][R4.64] ;  /* 0x000000040408a981 */ /* 0x000ea4000c2e1b00 */
[----:B--2---:R-:W-:Y:S01]  /*0150*/  FSETP.GEU.AND P0, PT, R6, -R8, PT ;  /* 0x800000080600720b */ /* 0x004fe20003f0e000 */
[----:B------:R-:W-:Y:S01]  /*0160*/  FADD R6, R8, R6 ;  /* 0x0000000608067221 */ /* 0x000fe20000000000 */
[----:B------:R-:W-:Y:S01]  /*0170*/  FADD R0, R9, R7 ;  /* 0x0000000709007221 */ /* 0x000fe20000000000 */
[----:B------:R-:W-:-:S03]  /*0180*/  FSETP.GEU.AND P1, PT, R7, -R9, PT ;  /* 0x800000090700720b */ /* 0x000fc60003f2e000 */
[----:B------:R-:W-:Y:S02]  /*0190*/  FSEL R6, R6, RZ, P0 ;  /* 0x000000ff06067208 */ /* 0x000fe40000000000 */
[----:B------:R-:W-:Y:S01]  /*01a0*/  FSEL R7, R0, RZ, P1 ;  /* 0x000000ff00077208 */ /* 0x000fe20000800000 */
[----:B------:R-:W-:Y:S07]  /*01b0*/  @P2 EXIT ;  /* 0x000000000000294d */ /* 0x000fee0003800000 */
[----:B------:R-:W-:Y:S01]  /*01c0*/  STG.E.64 desc[UR4][R2.64], R6 ;  /* 0x0000000602007986 */ /* 0x000fe2000c101b04 */
[----:B------:R-:W-:Y:S05]  /*01d0*/  EXIT ;  /* 0x000000000000794d */ /* 0x000fea0003800000 */
.L_x_0:
[----:B------:R-:W-:-:S00]  /*01e0*/  BRA `(.L_x_0) ;  /* 0xfffffffc00fc7947 */ /* 0x000fc0000383ffff */
[----:B------:R-:W-:-:S00]  /*01f0*/  NOP ;  /* 0x0000000000007918 */ /* 0x000fc00000000000 */
        /* <DEDUP_REMOVED lines=8> */
.L_x_1:


//--------------------- .nv.constant0.triton_poi_fused_addmm_relu_22 --------------------------
	.section	.nv.constant0.triton_poi_fused_addmm_relu_22,"a",@progbits
	.sectionflags	@""
	.align	4
.nv.constant0.triton_poi_fused_addmm_relu_22:
	.zero		548
